//
// Generated by NVIDIA NVVM Compiler
//
// Compiler Build ID: CL-36424714
// Cuda compilation tools, release 13.0, V13.0.88
// Based on NVVM 20.0.0
//

.version 9.0
.target sm_100
.address_size 64

	// .globl	_Z5sgemmILi16ELi2EEviiiPfiS0_iS0_i
// _ZZ5sgemmILi16ELi2EEviiiPfiS0_iS0_iE7share_a has been demoted
// _ZZ5sgemmILi16ELi2EEviiiPfiS0_iS0_iE7share_b has been demoted

.visible .entry _Z5sgemmILi16ELi2EEviiiPfiS0_iS0_i(
	.param .u32 _Z5sgemmILi16ELi2EEviiiPfiS0_iS0_i_param_0,
	.param .u32 _Z5sgemmILi16ELi2EEviiiPfiS0_iS0_i_param_1,
	.param .u32 _Z5sgemmILi16ELi2EEviiiPfiS0_iS0_i_param_2,
	.param .u64 .ptr .align 1 _Z5sgemmILi16ELi2EEviiiPfiS0_iS0_i_param_3,
	.param .u32 _Z5sgemmILi16ELi2EEviiiPfiS0_iS0_i_param_4,
	.param .u64 .ptr .align 1 _Z5sgemmILi16ELi2EEviiiPfiS0_iS0_i_param_5,
	.param .u32 _Z5sgemmILi16ELi2EEviiiPfiS0_iS0_i_param_6,
	.param .u64 .ptr .align 1 _Z5sgemmILi16ELi2EEviiiPfiS0_iS0_i_param_7,
	.param .u32 _Z5sgemmILi16ELi2EEviiiPfiS0_iS0_i_param_8
)
{
	.reg .pred 	%p<3>;
	.reg .b32 	%r<45>;
	.reg .b32 	%f<283>;
	.reg .b64 	%rd<35>;
	// demoted variable
	.shared .align 4 .b8 _ZZ5sgemmILi16ELi2EEviiiPfiS0_iS0_iE7share_a[4096];
	// demoted variable
	.shared .align 4 .b8 _ZZ5sgemmILi16ELi2EEviiiPfiS0_iS0_iE7share_b[4096];
	ld.param.u32 	%r7, [_Z5sgemmILi16ELi2EEviiiPfiS0_iS0_i_param_2];
	ld.param.u64 	%rd12, [_Z5sgemmILi16ELi2EEviiiPfiS0_iS0_i_param_3];
	ld.param.u64 	%rd10, [_Z5sgemmILi16ELi2EEviiiPfiS0_iS0_i_param_5];
	cvta.to.global.u64 	%rd1, %rd12;
	mov.u32 	%r8, %ctaid.x;
	mov.u32 	%r9, %ctaid.y;
	mov.u32 	%r1, %tid.x;
	mov.u32 	%r2, %tid.y;
	shl.b32 	%r3, %r9, 5;
	shl.b32 	%r4, %r8, 5;
	setp.lt.s32 	%p1, %r7, 1;
	mov.f32 	%f279, 0f00000000;
	mov.f32 	%f280, %f279;
	mov.f32 	%f281, %f279;
	mov.f32 	%f282, %f279;
	@%p1 bra 	$L__BB0_3;
	ld.param.u32 	%r43, [_Z5sgemmILi16ELi2EEviiiPfiS0_iS0_i_param_2];
	ld.param.u32 	%r40, [_Z5sgemmILi16ELi2EEviiiPfiS0_iS0_i_param_0];
	mul.lo.s32 	%r10, %r3, %r43;
	mul.wide.s32 	%rd13, %r10, 4;
	add.s64 	%rd34, %rd1, %rd13;
	shl.b32 	%r11, %r2, 1;
	shl.b32 	%r12, %r1, 1;
	mad.lo.s32 	%r13, %r11, %r43, %r12;
	mad.lo.s32 	%r14, %r11, %r40, %r12;
	shl.b32 	%r15, %r2, 8;
	mov.u32 	%r16, _ZZ5sgemmILi16ELi2EEviiiPfiS0_iS0_iE7share_a;
	add.s32 	%r5, %r16, %r15;
	add.s32 	%r17, %r13, %r43;
	mul.wide.u32 	%rd14, %r17, 4;
	add.s64 	%rd3, %rd14, 4;
	mul.wide.s32 	%rd15, %r14, 4;
	mul.wide.u32 	%rd16, %r4, 4;
	add.s64 	%rd17, %rd15, %rd16;
	cvta.to.global.u64 	%rd18, %rd10;
	add.s64 	%rd19, %rd17, %rd18;
	add.s64 	%rd33, %rd19, 4;
	mul.wide.s32 	%rd20, %r43, 4;
	add.s64 	%rd5, %rd34, %rd20;
	mov.f32 	%f279, 0f00000000;
$L__BB0_2:
	ld.param.u32 	%r44, [_Z5sgemmILi16ELi2EEviiiPfiS0_iS0_i_param_2];
	ld.param.u32 	%r41, [_Z5sgemmILi16ELi2EEviiiPfiS0_iS0_i_param_0];
	mov.u32 	%r18, %tid.y;
	mul.lo.s32 	%r19, %r18, %r44;
	shl.b32 	%r20, %r19, 1;
	mov.u32 	%r21, %tid.x;
	shl.b32 	%r22, %r21, 1;
	add.s32 	%r23, %r20, %r22;
	mul.wide.u32 	%rd21, %r23, 4;
	add.s64 	%rd22, %rd21, %rd34;
	ld.global.f32 	%f15, [%rd22];
	shl.b32 	%r24, %r21, 3;
	add.s32 	%r25, %r5, %r24;
	st.shared.f32 	[%r25], %f15;
	ld.global.f32 	%f16, [%rd33+-4];
	shl.b32 	%r26, %r18, 8;
	mov.u32 	%r27, _ZZ5sgemmILi16ELi2EEviiiPfiS0_iS0_iE7share_b;
	add.s32 	%r28, %r27, %r24;
	add.s32 	%r29, %r28, %r26;
	st.shared.f32 	[%r29], %f16;
	ld.global.f32 	%f17, [%rd22+4];
	st.shared.f32 	[%r25+4], %f17;
	ld.global.f32 	%f18, [%rd33];
	st.shared.f32 	[%r29+4], %f18;
	add.s64 	%rd23, %rd34, %rd3;
	ld.global.f32 	%f19, [%rd23+-4];
	st.shared.f32 	[%r25+128], %f19;
	mul.wide.s32 	%rd24, %r41, 4;
	add.s64 	%rd25, %rd33, %rd24;
	ld.global.f32 	%f20, [%rd25+-4];
	st.shared.f32 	[%r29+128], %f20;
	ld.global.f32 	%f21, [%rd23];
	st.shared.f32 	[%r25+132], %f21;
	ld.global.f32 	%f22, [%rd25];
	st.shared.f32 	[%r29+132], %f22;
	bar.sync 	0;
	ld.shared.f32 	%f23, [%r5];
	ld.shared.f32 	%f24, [%r28];
	fma.rn.f32 	%f25, %f23, %f24, %f282;
	ld.shared.f32 	%f26, [%r5+4];
	ld.shared.f32 	%f27, [%r28+128];
	fma.rn.f32 	%f28, %f26, %f27, %f25;
	ld.shared.f32 	%f29, [%r5+8];
	ld.shared.f32 	%f30, [%r28+256];
	fma.rn.f32 	%f31, %f29, %f30, %f28;
	ld.shared.f32 	%f32, [%r5+12];
	ld.shared.f32 	%f33, [%r28+384];
	fma.rn.f32 	%f34, %f32, %f33, %f31;
	ld.shared.f32 	%f35, [%r5+16];
	ld.shared.f32 	%f36, [%r28+512];
	fma.rn.f32 	%f37, %f35, %f36, %f34;
	ld.shared.f32 	%f38, [%r5+20];
	ld.shared.f32 	%f39, [%r28+640];
	fma.rn.f32 	%f40, %f38, %f39, %f37;
	ld.shared.f32 	%f41, [%r5+24];
	ld.shared.f32 	%f42, [%r28+768];
	fma.rn.f32 	%f43, %f41, %f42, %f40;
	ld.shared.f32 	%f44, [%r5+28];
	ld.shared.f32 	%f45, [%r28+896];
	fma.rn.f32 	%f46, %f44, %f45, %f43;
	ld.shared.f32 	%f47, [%r5+32];
	ld.shared.f32 	%f48, [%r28+1024];
	fma.rn.f32 	%f49, %f47, %f48, %f46;
	ld.shared.f32 	%f50, [%r5+36];
	ld.shared.f32 	%f51, [%r28+1152];
	fma.rn.f32 	%f52, %f50, %f51, %f49;
	ld.shared.f32 	%f53, [%r5+40];
	ld.shared.f32 	%f54, [%r28+1280];
	fma.rn.f32 	%f55, %f53, %f54, %f52;
	ld.shared.f32 	%f56, [%r5+44];
	ld.shared.f32 	%f57, [%r28+1408];
	fma.rn.f32 	%f58, %f56, %f57, %f55;
	ld.shared.f32 	%f59, [%r5+48];
	ld.shared.f32 	%f60, [%r28+1536];
	fma.rn.f32 	%f61, %f59, %f60, %f58;
	ld.shared.f32 	%f62, [%r5+52];
	ld.shared.f32 	%f63, [%r28+1664];
	fma.rn.f32 	%f64, %f62, %f63, %f61;
	ld.shared.f32 	%f65, [%r5+56];
	ld.shared.f32 	%f66, [%r28+1792];
	fma.rn.f32 	%f67, %f65, %f66, %f64;
	ld.shared.f32 	%f68, [%r5+60];
	ld.shared.f32 	%f69, [%r28+1920];
	fma.rn.f32 	%f70, %f68, %f69, %f67;
	ld.shared.f32 	%f71, [%r5+64];
	ld.shared.f32 	%f72, [%r28+2048];
	fma.rn.f32 	%f73, %f71, %f72, %f70;
	ld.shared.f32 	%f74, [%r5+68];
	ld.shared.f32 	%f75, [%r28+2176];
	fma.rn.f32 	%f76, %f74, %f75, %f73;
	ld.shared.f32 	%f77, [%r5+72];
	ld.shared.f32 	%f78, [%r28+2304];
	fma.rn.f32 	%f79, %f77, %f78, %f76;
	ld.shared.f32 	%f80, [%r5+76];
	ld.shared.f32 	%f81, [%r28+2432];
	fma.rn.f32 	%f82, %f80, %f81, %f79;
	ld.shared.f32 	%f83, [%r5+80];
	ld.shared.f32 	%f84, [%r28+2560];
	fma.rn.f32 	%f85, %f83, %f84, %f82;
	ld.shared.f32 	%f86, [%r5+84];
	ld.shared.f32 	%f87, [%r28+2688];
	fma.rn.f32 	%f88, %f86, %f87, %f85;
	ld.shared.f32 	%f89, [%r5+88];
	ld.shared.f32 	%f90, [%r28+2816];
	fma.rn.f32 	%f91, %f89, %f90, %f88;
	ld.shared.f32 	%f92, [%r5+92];
	ld.shared.f32 	%f93, [%r28+2944];
	fma.rn.f32 	%f94, %f92, %f93, %f91;
	ld.shared.f32 	%f95, [%r5+96];
	ld.shared.f32 	%f96, [%r28+3072];
	fma.rn.f32 	%f97, %f95, %f96, %f94;
	ld.shared.f32 	%f98, [%r5+100];
	ld.shared.f32 	%f99, [%r28+3200];
	fma.rn.f32 	%f100, %f98, %f99, %f97;
	ld.shared.f32 	%f101, [%r5+104];
	ld.shared.f32 	%f102, [%r28+3328];
	fma.rn.f32 	%f103, %f101, %f102, %f100;
	ld.shared.f32 	%f104, [%r5+108];
	ld.shared.f32 	%f105, [%r28+3456];
	fma.rn.f32 	%f106, %f104, %f105, %f103;
	ld.shared.f32 	%f107, [%r5+112];
	ld.shared.f32 	%f108, [%r28+3584];
	fma.rn.f32 	%f109, %f107, %f108, %f106;
	ld.shared.f32 	%f110, [%r5+116];
	ld.shared.f32 	%f111, [%r28+3712];
	fma.rn.f32 	%f112, %f110, %f111, %f109;
	ld.shared.f32 	%f113, [%r5+120];
	ld.shared.f32 	%f114, [%r28+3840];
	fma.rn.f32 	%f115, %f113, %f114, %f112;
	ld.shared.f32 	%f116, [%r5+124];
	ld.shared.f32 	%f117, [%r28+3968];
	fma.rn.f32 	%f282, %f116, %f117, %f115;
	ld.shared.f32 	%f118, [%r28+4];
	fma.rn.f32 	%f119, %f23, %f118, %f281;
	ld.shared.f32 	%f120, [%r28+132];
	fma.rn.f32 	%f121, %f26, %f120, %f119;
	ld.shared.f32 	%f122, [%r28+260];
	fma.rn.f32 	%f123, %f29, %f122, %f121;
	ld.shared.f32 	%f124, [%r28+388];
	fma.rn.f32 	%f125, %f32, %f124, %f123;
	ld.shared.f32 	%f126, [%r28+516];
	fma.rn.f32 	%f127, %f35, %f126, %f125;
	ld.shared.f32 	%f128, [%r28+644];
	fma.rn.f32 	%f129, %f38, %f128, %f127;
	ld.shared.f32 	%f130, [%r28+772];
	fma.rn.f32 	%f131, %f41, %f130, %f129;
	ld.shared.f32 	%f132, [%r28+900];
	fma.rn.f32 	%f133, %f44, %f132, %f131;
	ld.shared.f32 	%f134, [%r28+1028];
	fma.rn.f32 	%f135, %f47, %f134, %f133;
	ld.shared.f32 	%f136, [%r28+1156];
	fma.rn.f32 	%f137, %f50, %f136, %f135;
	ld.shared.f32 	%f138, [%r28+1284];
	fma.rn.f32 	%f139, %f53, %f138, %f137;
	ld.shared.f32 	%f140, [%r28+1412];
	fma.rn.f32 	%f141, %f56, %f140, %f139;
	ld.shared.f32 	%f142, [%r28+1540];
	fma.rn.f32 	%f143, %f59, %f142, %f141;
	ld.shared.f32 	%f144, [%r28+1668];
	fma.rn.f32 	%f145, %f62, %f144, %f143;
	ld.shared.f32 	%f146, [%r28+1796];
	fma.rn.f32 	%f147, %f65, %f146, %f145;
	ld.shared.f32 	%f148, [%r28+1924];
	fma.rn.f32 	%f149, %f68, %f148, %f147;
	ld.shared.f32 	%f150, [%r28+2052];
	fma.rn.f32 	%f151, %f71, %f150, %f149;
	ld.shared.f32 	%f152, [%r28+2180];
	fma.rn.f32 	%f153, %f74, %f152, %f151;
	ld.shared.f32 	%f154, [%r28+2308];
	fma.rn.f32 	%f155, %f77, %f154, %f153;
	ld.shared.f32 	%f156, [%r28+2436];
	fma.rn.f32 	%f157, %f80, %f156, %f155;
	ld.shared.f32 	%f158, [%r28+2564];
	fma.rn.f32 	%f159, %f83, %f158, %f157;
	ld.shared.f32 	%f160, [%r28+2692];
	fma.rn.f32 	%f161, %f86, %f160, %f159;
	ld.shared.f32 	%f162, [%r28+2820];
	fma.rn.f32 	%f163, %f89, %f162, %f161;
	ld.shared.f32 	%f164, [%r28+2948];
	fma.rn.f32 	%f165, %f92, %f164, %f163;
	ld.shared.f32 	%f166, [%r28+3076];
	fma.rn.f32 	%f167, %f95, %f166, %f165;
	ld.shared.f32 	%f168, [%r28+3204];
	fma.rn.f32 	%f169, %f98, %f168, %f167;
	ld.shared.f32 	%f170, [%r28+3332];
	fma.rn.f32 	%f171, %f101, %f170, %f169;
	ld.shared.f32 	%f172, [%r28+3460];
	fma.rn.f32 	%f173, %f104, %f172, %f171;
	ld.shared.f32 	%f174, [%r28+3588];
	fma.rn.f32 	%f175, %f107, %f174, %f173;
	ld.shared.f32 	%f176, [%r28+3716];
	fma.rn.f32 	%f177, %f110, %f176, %f175;
	ld.shared.f32 	%f178, [%r28+3844];
	fma.rn.f32 	%f179, %f113, %f178, %f177;
	ld.shared.f32 	%f180, [%r28+3972];
	fma.rn.f32 	%f281, %f116, %f180, %f179;
	ld.shared.f32 	%f181, [%r5+128];
	fma.rn.f32 	%f182, %f181, %f24, %f280;
	ld.shared.f32 	%f183, [%r5+132];
	fma.rn.f32 	%f184, %f183, %f27, %f182;
	ld.shared.f32 	%f185, [%r5+136];
	fma.rn.f32 	%f186, %f185, %f30, %f184;
	ld.shared.f32 	%f187, [%r5+140];
	fma.rn.f32 	%f188, %f187, %f33, %f186;
	ld.shared.f32 	%f189, [%r5+144];
	fma.rn.f32 	%f190, %f189, %f36, %f188;
	ld.shared.f32 	%f191, [%r5+148];
	fma.rn.f32 	%f192, %f191, %f39, %f190;
	ld.shared.f32 	%f193, [%r5+152];
	fma.rn.f32 	%f194, %f193, %f42, %f192;
	ld.shared.f32 	%f195, [%r5+156];
	fma.rn.f32 	%f196, %f195, %f45, %f194;
	ld.shared.f32 	%f197, [%r5+160];
	fma.rn.f32 	%f198, %f197, %f48, %f196;
	ld.shared.f32 	%f199, [%r5+164];
	fma.rn.f32 	%f200, %f199, %f51, %f198;
	ld.shared.f32 	%f201, [%r5+168];
	fma.rn.f32 	%f202, %f201, %f54, %f200;
	ld.shared.f32 	%f203, [%r5+172];
	fma.rn.f32 	%f204, %f203, %f57, %f202;
	ld.shared.f32 	%f205, [%r5+176];
	fma.rn.f32 	%f206, %f205, %f60, %f204;
	ld.shared.f32 	%f207, [%r5+180];
	fma.rn.f32 	%f208, %f207, %f63, %f206;
	ld.shared.f32 	%f209, [%r5+184];
	fma.rn.f32 	%f210, %f209, %f66, %f208;
	ld.shared.f32 	%f211, [%r5+188];
	fma.rn.f32 	%f212, %f211, %f69, %f210;
	ld.shared.f32 	%f213, [%r5+192];
	fma.rn.f32 	%f214, %f213, %f72, %f212;
	ld.shared.f32 	%f215, [%r5+196];
	fma.rn.f32 	%f216, %f215, %f75, %f214;
	ld.shared.f32 	%f217, [%r5+200];
	fma.rn.f32 	%f218, %f217, %f78, %f216;
	ld.shared.f32 	%f219, [%r5+204];
	fma.rn.f32 	%f220, %f219, %f81, %f218;
	ld.shared.f32 	%f221, [%r5+208];
	fma.rn.f32 	%f222, %f221, %f84, %f220;
	ld.shared.f32 	%f223, [%r5+212];
	fma.rn.f32 	%f224, %f223, %f87, %f222;
	ld.shared.f32 	%f225, [%r5+216];
	fma.rn.f32 	%f226, %f225, %f90, %f224;
	ld.shared.f32 	%f227, [%r5+220];
	fma.rn.f32 	%f228, %f227, %f93, %f226;
	ld.shared.f32 	%f229, [%r5+224];
	fma.rn.f32 	%f230, %f229, %f96, %f228;
	ld.shared.f32 	%f231, [%r5+228];
	fma.rn.f32 	%f232, %f231, %f99, %f230;
	ld.shared.f32 	%f233, [%r5+232];
	fma.rn.f32 	%f234, %f233, %f102, %f232;
	ld.shared.f32 	%f235, [%r5+236];
	fma.rn.f32 	%f236, %f235, %f105, %f234;
	ld.shared.f32 	%f237, [%r5+240];
	fma.rn.f32 	%f238, %f237, %f108, %f236;
	ld.shared.f32 	%f239, [%r5+244];
	fma.rn.f32 	%f240, %f239, %f111, %f238;
	ld.shared.f32 	%f241, [%r5+248];
	fma.rn.f32 	%f242, %f241, %f114, %f240;
	ld.shared.f32 	%f243, [%r5+252];
	fma.rn.f32 	%f280, %f243, %f117, %f242;
	fma.rn.f32 	%f244, %f181, %f118, %f279;
	fma.rn.f32 	%f245, %f183, %f120, %f244;
	fma.rn.f32 	%f246, %f185, %f122, %f245;
	fma.rn.f32 	%f247, %f187, %f124, %f246;
	fma.rn.f32 	%f248, %f189, %f126, %f247;
	fma.rn.f32 	%f249, %f191, %f128, %f248;
	fma.rn.f32 	%f250, %f193, %f130, %f249;
	fma.rn.f32 	%f251, %f195, %f132, %f250;
	fma.rn.f32 	%f252, %f197, %f134, %f251;
	fma.rn.f32 	%f253, %f199, %f136, %f252;
	fma.rn.f32 	%f254, %f201, %f138, %f253;
	fma.rn.f32 	%f255, %f203, %f140, %f254;
	fma.rn.f32 	%f256, %f205, %f142, %f255;
	fma.rn.f32 	%f257, %f207, %f144, %f256;
	fma.rn.f32 	%f258, %f209, %f146, %f257;
	fma.rn.f32 	%f259, %f211, %f148, %f258;
	fma.rn.f32 	%f260, %f213, %f150, %f259;
	fma.rn.f32 	%f261, %f215, %f152, %f260;
	fma.rn.f32 	%f262, %f217, %f154, %f261;
	fma.rn.f32 	%f263, %f219, %f156, %f262;
	fma.rn.f32 	%f264, %f221, %f158, %f263;
	fma.rn.f32 	%f265, %f223, %f160, %f264;
	fma.rn.f32 	%f266, %f225, %f162, %f265;
	fma.rn.f32 	%f267, %f227, %f164, %f266;
	fma.rn.f32 	%f268, %f229, %f166, %f267;
	fma.rn.f32 	%f269, %f231, %f168, %f268;
	fma.rn.f32 	%f270, %f233, %f170, %f269;
	fma.rn.f32 	%f271, %f235, %f172, %f270;
	fma.rn.f32 	%f272, %f237, %f174, %f271;
	fma.rn.f32 	%f273, %f239, %f176, %f272;
	fma.rn.f32 	%f274, %f241, %f178, %f273;
	fma.rn.f32 	%f279, %f243, %f180, %f274;
	bar.sync 	0;
	add.s64 	%rd34, %rd34, 128;
	shl.b32 	%r30, %r41, 5;
	mul.wide.s32 	%rd26, %r30, 4;
	add.s64 	%rd33, %rd33, %rd26;
	setp.lt.u64 	%p2, %rd34, %rd5;
	@%p2 bra 	$L__BB0_2;
$L__BB0_3:
	ld.param.u64 	%rd32, [_Z5sgemmILi16ELi2EEviiiPfiS0_iS0_i_param_7];
	ld.param.u32 	%r42, [_Z5sgemmILi16ELi2EEviiiPfiS0_iS0_i_param_0];
	cvta.to.global.u64 	%rd27, %rd32;
	mov.u32 	%r31, %tid.y;
	shl.b32 	%r32, %r31, 1;
	mov.u32 	%r33, %ctaid.y;
	shl.b32 	%r34, %r33, 5;
	add.s32 	%r35, %r34, %r32;
	mov.u32 	%r36, %tid.x;
	shl.b32 	%r37, %r36, 1;
	add.s32 	%r38, %r37, %r4;
	mad.lo.s32 	%r39, %r35, %r42, %r38;
	mul.wide.s32 	%rd28, %r39, 4;
	add.s64 	%rd29, %rd27, %rd28;
	st.global.f32 	[%rd29], %f282;
	st.global.f32 	[%rd29+4], %f281;
	mul.wide.s32 	%rd30, %r42, 4;
	add.s64 	%rd31, %rd29, %rd30;
	st.global.f32 	[%rd31], %f280;
	st.global.f32 	[%rd31+4], %f279;
	ret;

}


// ===== COMPILED SASS (sm_100) =====

	.target	sm_100

	.elftype	@"ET_EXEC"


//--------------------- .note.nv.tkinfo           --------------------------
	.section	.note.nv.tkinfo,"",@"SHT_NOTE"
	.sectionflags	@"SHF_NOTE_NV_TKINFO"
	.tkinfo
        /*0018*/ 	.word	0x00000002
        /*0030*/ 	.string	""
        /*0030*/ 	.string	"ptxas"
        /*0030*/ 	.string	"Cuda compilation tools, release 13.0, V13.0.88"
        /*0030*/ 	.string	"Build cuda_13.0.r13.0/compiler.36424714_0"
        /*0030*/ 	.string	"-arch sm_100 -m 64 "



//--------------------- .note.nv.cuinfo           --------------------------
	.section	.note.nv.cuinfo,"",@"SHT_NOTE"
	.sectionflags	@"SHF_NOTE_NV_CUINFO"
        /*0018*/ 	.short	0x0002
        /*001a*/ 	.short	0x0064
        /*001c*/ 	.short	0x0082
	.zero		2


//--------------------- .nv.info                  --------------------------
	.section	.nv.info,"",@"SHT_CUDA_INFO"
	.align	4


	//----- nvinfo : EIATTR_REGCOUNT
	.align		4
        /*0000*/ 	.byte	0x04, 0x2f
        /*0002*/ 	.short	(.L_1 - .L_0)
	.align		4
.L_0:
        /*0004*/ 	.word	index@(_Z5sgemmILi16ELi2EEviiiPfiS0_iS0_i)
        /*0008*/ 	.word	0x00000028


	//----- nvinfo : EIATTR_FRAME_SIZE
	.align		4
.L_1:
        /*000c*/ 	.byte	0x04, 0x11
        /*000e*/ 	.short	(.L_3 - .L_2)
	.align		4
.L_2:
        /*0010*/ 	.word	index@(_Z5sgemmILi16ELi2EEviiiPfiS0_iS0_i)
        /*0014*/ 	.word	0x00000000


	//----- nvinfo : EIATTR_MIN_STACK_SIZE
	.align		4
.L_3:
        /*0018*/ 	.byte	0x04, 0x12
        /*001a*/ 	.short	(.L_5 - .L_4)
	.align		4
.L_4:
        /*001c*/ 	.word	index@(_Z5sgemmILi16ELi2EEviiiPfiS0_iS0_i)
        /*0020*/ 	.word	0x00000000
.L_5:


//--------------------- .nv.compat                --------------------------
	.section	.nv.compat,"",@"SHT_CUDA_COMPAT_INFO"
	.align	4
        /*0000*/ 	.byte	0x02, 0x09, 0x00, 0x00, 0x02, 0x02, 0x01, 0x00, 0x02, 0x05, 0x05, 0x00, 0x03, 0x07, 0x01, 0x01
        /*0010*/ 	.byte	0x02, 0x03, 0x00, 0x00, 0x02, 0x06, 0x01, 0x00, 0x04, 0x0b, 0x08, 0x00, 0x09, 0x00, 0x00, 0x00
        /*0020*/ 	.byte	0x00, 0x00, 0x00, 0x00


//--------------------- .nv.info._Z5sgemmILi16ELi2EEviiiPfiS0_iS0_i --------------------------
	.section	.nv.info._Z5sgemmILi16ELi2EEviiiPfiS0_iS0_i,"",@"SHT_CUDA_INFO"
	.sectionflags	@""
	.align	4


	//----- nvinfo : EIATTR_CUDA_API_VERSION
	.align		4
        /*0000*/ 	.byte	0x04, 0x37
        /*0002*/ 	.short	(.L_7 - .L_6)
.L_6:
        /*0004*/ 	.word	0x00000082


	//----- nvinfo : EIATTR_KPARAM_INFO
	.align		4
.L_7:
        /*0008*/ 	.byte	0x04, 0x17
        /*000a*/ 	.short	(.L_9 - .L_8)
.L_8:
        /*000c*/ 	.word	0x00000000
        /*0010*/ 	.short	0x0008
        /*0012*/ 	.short	0x0038
        /*0014*/ 	.byte	0x00, 0xf0, 0x11, 0x00


	//----- nvinfo : EIATTR_KPARAM_INFO
	.align		4
.L_9:
        /*0018*/ 	.byte	0x04, 0x17
        /*001a*/ 	.short	(.L_11 - .L_10)
.L_10:
        /*001c*/ 	.word	0x00000000
        /*0020*/ 	.short	0x0007
        /*0022*/ 	.short	0x0030
        /*0024*/ 	.byte	0x00, 0xf5, 0x21, 0x00


	//----- nvinfo : EIATTR_KPARAM_INFO
	.align		4
.L_11:
        /*0028*/ 	.byte	0x04, 0x17
        /*002a*/ 	.short	(.L_13 - .L_12)
.L_12:
        /*002c*/ 	.word	0x00000000
        /*0030*/ 	.short	0x0006
        /*0032*/ 	.short	0x0028
        /*0034*/ 	.byte	0x00, 0xf0, 0x11, 0x00


	//----- nvinfo : EIATTR_KPARAM_INFO
	.align		4
.L_13:
        /*0038*/ 	.byte	0x04, 0x17
        /*003a*/ 	.short	(.L_15 - .L_14)
.L_14:
        /*003c*/ 	.word	0x00000000
        /*0040*/ 	.short	0x0005
        /*0042*/ 	.short	0x0020
        /*0044*/ 	.byte	0x00, 0xf5, 0x21, 0x00


	//----- nvinfo : EIATTR_KPARAM_INFO
	.align		4
.L_15:
        /*0048*/ 	.byte	0x04, 0x17
        /*004a*/ 	.short	(.L_17 - .L_16)
.L_16:
        /*004c*/ 	.word	0x00000000
        /*0050*/ 	.short	0x0004
        /*0052*/ 	.short	0x0018
        /*0054*/ 	.byte	0x00, 0xf0, 0x11, 0x00


	//----- nvinfo : EIATTR_KPARAM_INFO
	.align		4
.L_17:
        /*0058*/ 	.byte	0x04, 0x17
        /*005a*/ 	.short	(.L_19 - .L_18)
.L_18:
        /*005c*/ 	.word	0x00000000
        /*0060*/ 	.short	0x0003
        /*0062*/ 	.short	0x0010
        /*0064*/ 	.byte	0x00, 0xf5, 0x21, 0x00


	//----- nvinfo : EIATTR_KPARAM_INFO
	.align		4
.L_19:
        /*0068*/ 	.byte	0x04, 0x17
        /*006a*/ 	.short	(.L_21 - .L_20)
.L_20:
        /*006c*/ 	.word	0x00000000
        /*0070*/ 	.short	0x0002
        /*0072*/ 	.short	0x0008
        /*0074*/ 	.byte	0x00, 0xf0, 0x11, 0x00


	//----- nvinfo : EIATTR_KPARAM_INFO
	.align		4
.L_21:
        /*0078*/ 	.byte	0x04, 0x17
        /*007a*/ 	.short	(.L_23 - .L_22)
.L_22:
        /*007c*/ 	.word	0x00000000
        /*0080*/ 	.short	0x0001
        /*0082*/ 	.short	0x0004
        /*0084*/ 	.byte	0x00, 0xf0, 0x11, 0x00


	//----- nvinfo : EIATTR_KPARAM_INFO
	.align		4
.L_23:
        /*0088*/ 	.byte	0x04, 0x17
        /*008a*/ 	.short	(.L_25 - .L_24)
.L_24:
        /*008c*/ 	.word	0x00000000
        /*0090*/ 	.short	0x0000
        /*0092*/ 	.short	0x0000
        /*0094*/ 	.byte	0x00, 0xf0, 0x11, 0x00


	//----- nvinfo : EIATTR_SPARSE_MMA_MASK
	.align		4
.L_25:
        /*0098*/ 	.byte	0x03, 0x50
        /*009a*/ 	.short	0x0000


	//----- nvinfo : EIATTR_MAXREG_COUNT
	.align		4
        /*009c*/ 	.byte	0x03, 0x1b
        /*009e*/ 	.short	0x00ff


	//----- nvinfo : EIATTR_NUM_BARRIERS
	.align		4
        /*00a0*/ 	.byte	0x02, 0x4c
        /*00a2*/ 	.byte	0x01
	.zero		1


	//----- nvinfo : EIATTR_MERCURY_ISA_VERSION
	.align		4
        /*00a4*/ 	.byte	0x03, 0x5f
        /*00a6*/ 	.short	0x0101


	//----- nvinfo : EIATTR_VRC_CTA_INIT_COUNT
	.align		4
        /*00a8*/ 	.byte	0x02, 0x4a
	.zero		1
	.zero		1


	//----- nvinfo : EIATTR_EXIT_INSTR_OFFSETS
	.align		4
        /*00ac*/ 	.byte	0x04, 0x1c
        /*00ae*/ 	.short	(.L_27 - .L_26)


	//   ....[0]....
.L_26:
        /*00b0*/ 	.word	0x000010a0


	//----- nvinfo : EIATTR_CBANK_PARAM_SIZE
	.align		4
.L_27:
        /*00b4*/ 	.byte	0x03, 0x19
        /*00b6*/ 	.short	0x003c


	//----- nvinfo : EIATTR_PARAM_CBANK
	.align		4
        /*00b8*/ 	.byte	0x04, 0x0a
        /*00ba*/ 	.short	(.L_29 - .L_28)
	.align		4
.L_28:
        /*00bc*/ 	.word	index@(.nv.constant0._Z5sgemmILi16ELi2EEviiiPfiS0_iS0_i)
        /*00c0*/ 	.short	0x0380
        /*00c2*/ 	.short	0x003c


	//----- nvinfo : EIATTR_SW_WAR
	.align		4
.L_29:
        /*00c4*/ 	.byte	0x04, 0x36
        /*00c6*/ 	.short	(.L_31 - .L_30)
.L_30:
        /*00c8*/ 	.word	0x00000008
.L_31:


//--------------------- .nv.callgraph             --------------------------
	.section	.nv.callgraph,"",@"SHT_CUDA_CALLGRAPH"
	.align	4
	.sectionentsize	8
	.align		4
        /*0000*/ 	.word	0x00000000
	.align		4
        /*0004*/ 	.word	0xffffffff
	.align		4
        /*0008*/ 	.word	0x00000000
	.align		4
        /*000c*/ 	.word	0xfffffffe
	.align		4
        /*0010*/ 	.word	0x00000000
	.align		4
        /*0014*/ 	.word	0xfffffffd
	.align		4
        /*0018*/ 	.word	0x00000000
	.align		4
        /*001c*/ 	.word	0xfffffffc


//--------------------- .text._Z5sgemmILi16ELi2EEviiiPfiS0_iS0_i --------------------------
	.section	.text._Z5sgemmILi16ELi2EEviiiPfiS0_iS0_i,"ax",@progbits
	.align	128
        .global         _Z5sgemmILi16ELi2EEviiiPfiS0_iS0_i
        .type           _Z5sgemmILi16ELi2EEviiiPfiS0_iS0_i,@function
        .size           _Z5sgemmILi16ELi2EEviiiPfiS0_iS0_i,(.L_x_3 - _Z5sgemmILi16ELi2EEviiiPfiS0_iS0_i)
        .other          _Z5sgemmILi16ELi2EEviiiPfiS0_iS0_i,@"STO_CUDA_ENTRY STV_DEFAULT"
_Z5sgemmILi16ELi2EEviiiPfiS0_iS0_i:
.text._Z5sgemmILi16ELi2EEviiiPfiS0_iS0_i:
[----:B------:R-:W-:Y:S01]  /*0000*/  LDC R1, c[0x0][0x37c] ;  /* 0x0000df00ff017b82 */ /* 0x000fe20000000800 */
[----:B------:R-:W0:Y:S07]  /*0010*/  S2R R13, SR_CTAID.Y ;  /* 0x00000000000d7919 */ /* 0x000e2e0000002600 */
[----:B------:R-:W1:Y:S01]  /*0020*/  LDC R3, c[0x0][0x388] ;  /* 0x0000e200ff037b82 */ /* 0x000e620000000800 */
[----:B------:R-:W2:Y:S01]  /*0030*/  LDCU.64 UR6, c[0x0][0x358] ;  /* 0x00006b00ff0677ac */ /* 0x000ea20008000a00 */
[----:B------:R-:W-:Y:S01]  /*0040*/  HFMA2 R25, -RZ, RZ, 0, 0 ;  /* 0x00000000ff197431 */ /* 0x000fe200000001ff */
[----:B------:R-:W0:Y:S01]  /*0050*/  S2R R0, SR_TID.Y ;  /* 0x0000000000007919 */ /* 0x000e220000002200 */
[----:B------:R-:W-:-:S02]  /*0060*/  CS2R R16, SRZ ;  /* 0x0000000000107805 */ /* 0x000fc4000001ff00 */
[----:B------:R-:W-:Y:S01]  /*0070*/  MOV R35, RZ ;  /* 0x000000ff00237202 */ /* 0x000fe20000000f00 */
[----:B------:R-:W3:Y:S01]  /*0080*/  S2R R11, SR_CTAID.X ;  /* 0x00000000000b7919 */ /* 0x000ee20000002500 */
[----:B------:R-:W4:Y:S01]  /*0090*/  LDC R27, c[0x0][0x380] ;  /* 0x0000e000ff1b7b82 */ /* 0x000f220000000800 */
[----:B------:R-:W5:Y:S07]  /*00a0*/  S2R R6, SR_TID.X ;  /* 0x0000000000067919 */ /* 0x000f6e0000002100 */
[----:B------:R-:W2:Y:S01]  /*00b0*/  LDC.64 R28, c[0x0][0x3b0] ;  /* 0x0000ec00ff1c7b82 */ /* 0x000ea20000000a00 */
[----:B-1----:R-:W-:-:S02]  /*00c0*/  ISETP.GE.AND P0, PT, R3, 0x1, PT ;  /* 0x000000010300780c */ /* 0x002fc40003f06270 */
[----:B0-----:R-:W-:Y:S02]  /*00d0*/  LEA R2, R13, R0, 0x4 ;  /* 0x000000000d027211 */ /* 0x001fe400078e20ff */
[----:B---3--:R-:W-:Y:S02]  /*00e0*/  SHF.L.U32 R11, R11, 0x5, RZ ;  /* 0x000000050b0b7819 */ /* 0x008fe400000006ff */
[----:B------:R-:W-:Y:S02]  /*00f0*/  SHF.L.U32 R2, R2, 0x1, RZ ;  /* 0x0000000102027819 */ /* 0x000fe400000006ff */
[----:B-----5:R-:W-:-:S05]  /*0100*/  LEA R5, R6, R11, 0x1 ;  /* 0x0000000b06057211 */ /* 0x020fca00078e08ff */
[----:B----4-:R-:W-:-:S04]  /*0110*/  IMAD R5, R2, R27, R5 ;  /* 0x0000001b02057224 */ /* 0x010fc800078e0205 */
[----:B--2---:R-:W-:-:S04]  /*0120*/  IMAD.WIDE R28, R5, 0x4, R28 ;  /* 0x00000004051c7825 */ /* 0x004fc800078e021c */
[----:B------:R-:W-:Y:S01]  /*0130*/  IMAD.WIDE R26, R27, 0x4, R28 ;  /* 0x000000041b1a7825 */ /* 0x000fe200078e021c */
[----:B------:R-:W-:Y:S06]  /*0140*/  @!P0 BRA `(.L_x_0) ;  /* 0x0000000c00c48947 */ /* 0x000fec0003800000 */
[----:B------:R-:W0:Y:S01]  /*0150*/  LDC R4, c[0x0][0x380] ;  /* 0x0000e000ff047b82 */ /* 0x000e220000000800 */
[----:B------:R-:W1:Y:S01]  /*0160*/  LDCU.64 UR10, c[0x0][0x3a0] ;  /* 0x00007400ff0a77ac */ /* 0x000e620008000a00 */
[----:B------:R-:W-:Y:S01]  /*0170*/  SHF.L.U32 R5, R0, 0x1, RZ ;  /* 0x0000000100057819 */ /* 0x000fe200000006ff */
[----:B------:R-:W-:Y:S01]  /*0180*/  IMAD.WIDE.U32 R10, R11, 0x4, RZ ;  /* 0x000000040b0a7825 */ /* 0x000fe200078e00ff */
[----:B------:R-:W-:Y:S01]  /*0190*/  SHF.L.U32 R12, R6, 0x1, RZ ;  /* 0x00000001060c7819 */ /* 0x000fe200000006ff */
[----:B------:R-:W-:Y:S01]  /*01a0*/  UMOV UR5, 0x400 ;  /* 0x0000040000057882 */ /* 0x000fe20000000000 */
[----:B------:R-:W-:Y:S02]  /*01b0*/  SHF.L.U32 R2, R13, 0x5, RZ ;  /* 0x000000050d027819 */ /* 0x000fe400000006ff */
[----:B------:R-:W2:Y:S01]  /*01c0*/  S2UR UR8, SR_CgaCtaId ;  /* 0x00000000000879c3 */ /* 0x000ea20000008800 */
[----:B------:R-:W-:Y:S02]  /*01d0*/  MOV R32, 0x4 ;  /* 0x0000000400207802 */ /* 0x000fe40000000f00 */
[----:B------:R-:W-:-:S02]  /*01e0*/  MOV R33, 0x0 ;  /* 0x0000000000217802 */ /* 0x000fc40000000f00 */
[----:B------:R-:W-:-:S03]  /*01f0*/  MOV R25, RZ ;  /* 0x000000ff00197202 */ /* 0x000fc60000000f00 */
[----:B------:R-:W3:Y:S01]  /*0200*/  LDC.64 R8, c[0x0][0x390] ;  /* 0x0000e400ff087b82 */ /* 0x000ee20000000a00 */
[C-C-:B0-----:R-:W-:Y:S02]  /*0210*/  IMAD R7, R5.reuse, R4, R12.reuse ;  /* 0x0000000405077224 */ /* 0x141fe400078e020c */
[----:B------:R-:W-:Y:S02]  /*0220*/  IMAD R12, R5, R3, R12 ;  /* 0x00000003050c7224 */ /* 0x000fe400078e020c */
[----:B------:R-:W-:-:S03]  /*0230*/  IMAD.WIDE R10, R7, 0x4, R10 ;  /* 0x00000004070a7825 */ /* 0x000fc600078e020a */
[-C--:B------:R-:W-:Y:S01]  /*0240*/  IADD3 R7, PT, PT, R12, R3.reuse, RZ ;  /* 0x000000030c077210 */ /* 0x080fe20007ffe0ff */
[----:B------:R-:W-:Y:S01]  /*0250*/  IMAD R5, R2, R3, RZ ;  /* 0x0000000302057224 */ /* 0x000fe200078e02ff */
[----:B-1----:R-:W-:Y:S01]  /*0260*/  IADD3 R22, P0, PT, R10, UR10, RZ ;  /* 0x0000000a0a167c10 */ /* 0x002fe2000ff1e0ff */
[----:B--2---:R-:W-:Y:S02]  /*0270*/  ULEA UR4, UR8, UR5, 0x18 ;  /* 0x0000000508047291 */ /* 0x004fe4000f8ec0ff */
[----:B------:R-:W-:Y:S01]  /*0280*/  IMAD.WIDE.U32 R32, R7, 0x4, R32 ;  /* 0x0000000407207825 */ /* 0x000fe200078e0020 */
[----:B------:R-:W-:-:S03]  /*0290*/  IADD3 R22, P1, PT, R22, 0x4, RZ ;  /* 0x0000000416167810 */ /* 0x000fc60007f3e0ff */
[----:B---3--:R-:W-:Y:S01]  /*02a0*/  IMAD.WIDE R8, R5, 0x4, R8 ;  /* 0x0000000405087825 */ /* 0x008fe200078e0208 */
[----:B------:R-:W-:Y:S02]  /*02b0*/  IADD3.X R23, PT, PT, RZ, UR11, R11, P1, P0 ;  /* 0x0000000bff177c10 */ /* 0x000fe40008fe040b */
[----:B------:R-:W-:Y:S02]  /*02c0*/  LEA R21, R0, UR4, 0x8 ;  /* 0x0000000400157c11 */ /* 0x000fe4000f8e40ff */
[----:B------:R-:W-:Y:S01]  /*02d0*/  MOV R2, R8 ;  /* 0x0000000800027202 */ /* 0x000fe20000000f00 */
[----:B------:R-:W-:Y:S01]  /*02e0*/  IMAD.WIDE R30, R3, 0x4, R8 ;  /* 0x00000004031e7825 */ /* 0x000fe200078e0208 */
[----:B------:R-:W-:-:S07]  /*02f0*/  MOV R5, R9 ;  /* 0x0000000900057202 */ /* 0x000fce0000000f00 */
.L_x_1:
[----:B------:R-:W-:Y:S01]  /*0300*/  IMAD R7, R0, R3, R6 ;  /* 0x0000000300077224 */ /* 0x000fe200078e0206 */
[-C--:B------:R-:W-:Y:S02]  /*0310*/  MOV R10, R2.reuse ;  /* 0x00000002000a7202 */ /* 0x080fe40000000f00 */
[-C--:B------:R-:W-:Y:S02]  /*0320*/  MOV R11, R5.reuse ;  /* 0x00000005000b7202 */ /* 0x080fe40000000f00 */
[----:B------:R-:W-:Y:S01]  /*0330*/  IADD3 R8, P0, PT, R32, R2, RZ ;  /* 0x0000000220087210 */ /* 0x000fe20007f1e0ff */
[----:B------:R-:W-:Y:S01]  /*0340*/  IMAD.WIDE R12, R4, 0x4, R22 ;  /* 0x00000004040c7825 */ /* 0x000fe200078e0216 */
[----:B------:R-:W-:Y:S01]  /*0350*/  SHF.L.U32 R7, R7, 0x1, RZ ;  /* 0x0000000107077819 */ /* 0x000fe200000006ff */
[----:B------:R-:W2:Y:S01]  /*0360*/  LDG.E R24, desc[UR6][R22.64+-0x4] ;  /* 0xfffffc0616187981 */ /* 0x000ea2000c1e1900 */
[----:B------:R-:W-:-:S03]  /*0370*/  IADD3.X R9, PT, PT, R33, R5, RZ, P0, !PT ;  /* 0x0000000521097210 */ /* 0x000fc600007fe4ff */
[----:B------:R-:W-:Y:S01]  /*0380*/  IMAD.WIDE.U32 R10, R7, 0x4, R10 ;  /* 0x00000004070a7825 */ /* 0x000fe200078e000a */
[----:B------:R-:W3:Y:S04]  /*0390*/  LDG.E R36, desc[UR6][R22.64] ;  /* 0x0000000616247981 */ /* 0x000ee8000c1e1900 */
[----:B------:R-:W4:Y:S04]  /*03a0*/  LDG.E R14, desc[UR6][R10.64] ;  /* 0x000000060a0e7981 */ /* 0x000f28000c1e1900 */
[----:B------:R-:W5:Y:S04]  /*03b0*/  LDG.E R20, desc[UR6][R10.64+0x4] ;  /* 0x000004060a147981 */ /* 0x000f68000c1e1900 */
[----:B------:R-:W3:Y:S04]  /*03c0*/  LDG.E R18, desc[UR6][R8.64+-0x4] ;  /* 0xfffffc0608127981 */ /* 0x000ee8000c1e1900 */
[----:B------:R-:W3:Y:S04]  /*03d0*/  LDG.E R15, desc[UR6][R12.64+-0x4] ;  /* 0xfffffc060c0f7981 */ /* 0x000ee8000c1e1900 */
[----:B------:R-:W3:Y:S04]  /*03e0*/  LDG.E R19, desc[UR6][R8.64] ;  /* 0x0000000608137981 */ /* 0x000ee8000c1e1900 */
[----:B------:R-:W3:Y:S01]  /*03f0*/  LDG.E R13, desc[UR6][R12.64] ;  /* 0x000000060c0d7981 */ /* 0x000ee2000c1e1900 */
[----:B------:R-:W-:-:S04]  /*0400*/  UIADD3 UR4, UPT, UPT, UR5, 0x1000, URZ ;  /* 0x0000100005047890 */ /* 0x000fc8000fffe0ff */
[----:B------:R-:W-:Y:S01]  /*0410*/  ULEA UR4, UR8, UR4, 0x18 ;  /* 0x0000000408047291 */ /* 0x000fe2000f8ec0ff */
[----:B------:R-:W-:-:S05]  /*0420*/  LEA R37, R6, R21, 0x3 ;  /* 0x0000001506257211 */ /* 0x000fca00078e18ff */
[----:B------:R-:W-:-:S04]  /*0430*/  LEA R7, R6, UR4, 0x3 ;  /* 0x0000000406077c11 */ /* 0x000fc8000f8e18ff */
[----:B------:R-:W-:Y:S01]  /*0440*/  LEA R34, R0, R7, 0x8 ;  /* 0x0000000700227211 */ /* 0x000fe200078e40ff */
[----:B----4-:R-:W-:Y:S04]  /*0450*/  STS [R37], R14 ;  /* 0x0000000e25007388 */ /* 0x010fe80000000800 */
[----:B--2---:R-:W-:Y:S04]  /*0460*/  STS [R34], R24 ;  /* 0x0000001822007388 */ /* 0x004fe80000000800 */
[----:B-----5:R-:W-:Y:S04]  /*0470*/  STS [R37+0x4], R20 ;  /* 0x0000041425007388 */ /* 0x020fe80000000800 */
[----:B---3--:R-:W-:Y:S04]  /*0480*/  STS [R34+0x4], R36 ;  /* 0x0000042422007388 */ /* 0x008fe80000000800 */
[----:B------:R-:W-:Y:S04]  /*0490*/  STS [R37+0x80], R18 ;  /* 0x0000801225007388 */ /* 0x000fe80000000800 */
[----:B------:R-:W-:Y:S04]  /*04a0*/  STS [R34+0x80], R15 ;  /* 0x0000800f22007388 */ /* 0x000fe80000000800 */
[----:B------:R-:W-:Y:S04]  /*04b0*/  STS [R37+0x84], R19 ;  /* 0x0000841325007388 */ /* 0x000fe80000000800 */
[----:B------:R-:W-:Y:S01]  /*04c0*/  STS [R34+0x84], R13 ;  /* 0x0000840d22007388 */ /* 0x000fe20000000800 */
[----:B------:R-:W-:Y:S06]  /*04d0*/  BAR.SYNC.DEFER_BLOCKING 0x0 ;  /* 0x0000000000007b1d */ /* 0x000fec0000010000 */
[----:B------:R-:W-:Y:S04]  /*04e0*/  LDS.64 R18, [R7] ;  /* 0x0000000007127984 */ /* 0x000fe80000000a00 */
[----:B------:R-:W0:Y:S04]  /*04f0*/  LDS.128 R8, [R21] ;  /* 0x0000000015087984 */ /* 0x000e280000000c00 */
[----:B------:R-:W1:Y:S01]  /*0500*/  LDS.128 R12, [R21+0x80] ;  /* 0x00008000150c7984 */ /* 0x000e620000000c00 */
[C---:B0-----:R-:W-:Y:S01]  /*0510*/  FFMA R35, R8.reuse, R18, R35 ;  /* 0x0000001208237223 */ /* 0x041fe20000000023 */
[----:B------:R-:W-:Y:S01]  /*0520*/  FFMA R8, R8, R19, R16 ;  /* 0x0000001308087223 */ /* 0x000fe20000000010 */
[----:B-1----:R-:W-:-:S02]  /*0530*/  FFMA R20, R18, R12, R17 ;  /* 0x0000000c12147223 */ /* 0x002fc40000000011 */
[----:B------:R-:W0:Y:S01]  /*0540*/  LDS.64 R16, [R7+0x80] ;  /* 0x0000800007107984 */ /* 0x000e220000000a00 */
[----:B------:R-:W-:-:S03]  /*0550*/  FFMA R12, R12, R19, R25 ;  /* 0x000000130c0c7223 */ /* 0x000fc60000000019 */
[----:B------:R-:W1:Y:S04]  /*0560*/  LDS.64 R18, [R7+0x100] ;  /* 0x0001000007127984 */ /* 0x000e680000000a00 */
[----:B------:R-:W2:Y:S01]  /*0570*/  LDS.64 R24, [R7+0x180] ;  /* 0x0001800007187984 */ /* 0x000ea20000000a00 */
[C---:B0-----:R-:W-:Y:S01]  /*0580*/  FFMA R35, R16.reuse, R9, R35 ;  /* 0x0000000910237223 */ /* 0x041fe20000000023 */
[----:B------:R-:W-:Y:S01]  /*0590*/  FFMA R9, R9, R17, R8 ;  /* 0x0000001109097223 */ /* 0x000fe20000000008 */
[-C--:B------:R-:W-:Y:S01]  /*05a0*/  FFMA R37, R16, R13.reuse, R20 ;  /* 0x0000000d10257223 */ /* 0x080fe20000000014 */
[----:B------:R-:W-:Y:S01]  /*05b0*/  FFMA R12, R17, R13, R12 ;  /* 0x0000000d110c7223 */ /* 0x000fe2000000000c */
[----:B-1----:R-:W-:Y:S01]  /*05c0*/  FFMA R35, R18, R10, R35 ;  /* 0x0000000a12237223 */ /* 0x002fe20000000023 */
[----:B------:R-:W-:Y:S01]  /*05d0*/  FFMA R20, R10, R19, R9 ;  /* 0x000000130a147223 */ /* 0x000fe20000000009 */
[-C--:B------:R-:W-:Y:S01]  /*05e0*/  FFMA R37, R18, R14.reuse, R37 ;  /* 0x0000000e12257223 */ /* 0x080fe20000000025 */
[----:B------:R-:W-:Y:S01]  /*05f0*/  FFMA R14, R19, R14, R12 ;  /* 0x0000000e130e7223 */ /* 0x000fe2000000000c */
[----:B--2---:R-:W-:Y:S01]  /*0600*/  FFMA R35, R24, R11, R35 ;  /* 0x0000000b18237223 */ /* 0x004fe20000000023 */
[----:B------:R-:W-:Y:S01]  /*0610*/  LDS.64 R12, [R7+0x200] ;  /* 0x00020000070c7984 */ /* 0x000fe20000000a00 */
[----:B------:R-:W-:-:S03]  /*0620*/  FFMA R20, R11, R25, R20 ;  /* 0x000000190b147223 */ /* 0x000fc60000000014 */
[----:B------:R-:W0:Y:S04]  /*0630*/  LDS.128 R16, [R21+0x10] ;  /* 0x0000100015107984 */ /* 0x000e280000000c00 */
[----:B------:R-:W1:Y:S01]  /*0640*/  LDS.128 R8, [R21+0x90] ;  /* 0x0000900015087984 */ /* 0x000e620000000c00 */
[-C--:B------:R-:W-:Y:S01]  /*0650*/  FFMA R37, R24, R15.reuse, R37 ;  /* 0x0000000f18257223 */ /* 0x080fe20000000025 */
[----:B------:R-:W-:Y:S02]  /*0660*/  FFMA R25, R25, R15, R14 ;  /* 0x0000000f19197223 */ /* 0x000fe4000000000e */
[----:B------:R-:W2:Y:S01]  /*0670*/  LDS.64 R14, [R7+0x280] ;  /* 0x00028000070e7984 */ /* 0x000ea20000000a00 */
[C---:B0-----:R-:W-:Y:S01]  /*0680*/  FFMA R35, R16.reuse, R12, R35 ;  /* 0x0000000c10237223 */ /* 0x041fe20000000023 */
[-C--:B------:R-:W-:Y:S01]  /*0690*/  FFMA R16, R16, R13.reuse, R20 ;  /* 0x0000000d10107223 */ /* 0x080fe20000000014 */
[----:B-1----:R-:W-:Y:S01]  /*06a0*/  FFMA R20, R12, R8, R37 ;  /* 0x000000080c147223 */ /* 0x002fe20000000025 */
[----:B------:R-:W-:-:S02]  /*06b0*/  FFMA R8, R8, R13, R25 ;  /* 0x0000000d08087223 */ /* 0x000fc40000000019 */
[----:B------:R-:W0:Y:S04]  /*06c0*/  LDS.64 R12, [R7+0x300] ;  /* 0x00030000070c7984 */ /* 0x000e280000000a00 */
[----:B------:R-:W1:Y:S01]  /*06d0*/  LDS.64 R24, [R7+0x380] ;  /* 0x0003800007187984 */ /* 0x000e620000000a00 */
[C---:B--2---:R-:W-:Y:S01]  /*06e0*/  FFMA R35, R14.reuse, R17, R35 ;  /* 0x000000110e237223 */ /* 0x044fe20000000023 */
[----:B------:R-:W-:Y:S01]  /*06f0*/  FFMA R17, R17, R15, R16 ;  /* 0x0000000f11117223 */ /* 0x000fe20000000010 */
[-C--:B------:R-:W-:Y:S01]  /*0700*/  FFMA R37, R14, R9.reuse, R20 ;  /* 0x000000090e257223 */ /* 0x080fe20000000014 */
[----:B------:R-:W-:Y:S01]  /*0710*/  FFMA R8, R15, R9, R8 ;  /* 0x000000090f087223 */ /* 0x000fe20000000008 */
[----:B0-----:R-:W-:Y:S01]  /*0720*/  FFMA R35, R12, R18, R35 ;  /* 0x000000120c237223 */ /* 0x001fe20000000023 */
[----:B------:R-:W-:Y:S01]  /*0730*/  FFMA R20, R18, R13, R17 ;  /* 0x0000000d12147223 */ /* 0x000fe20000000011 */
[-C--:B------:R-:W-:Y:S01]  /*0740*/  FFMA R37, R12, R10.reuse, R37 ;  /* 0x0000000a0c257223 */ /* 0x080fe20000000025 */
[----:B------:R-:W-:Y:S01]  /*0750*/  FFMA R10, R13, R10, R8 ;  /* 0x0000000a0d0a7223 */ /* 0x000fe20000000008 */
[C---:B-1----:R-:W-:Y:S01]  /*0760*/  FFMA R35, R24.reuse, R19, R35 ;  /* 0x0000001318237223 */ /* 0x042fe20000000023 */
[----:B------:R-:W-:Y:S01]  /*0770*/  FFMA R20, R19, R25, R20 ;  /* 0x0000001913147223 */ /* 0x000fe20000000014 */
[----:B------:R-:W-:Y:S04]  /*0780*/  LDS.64 R8, [R7+0x400] ;  /* 0x0004000007087984 */ /* 0x000fe80000000a00 */
[----:B------:R-:W0:Y:S04]  /*0790*/  LDS.128 R16, [R21+0x20] ;  /* 0x0000200015107984 */ /* 0x000e280000000c00 */
[----:B------:R-:W1:Y:S01]  /*07a0*/  LDS.128 R12, [R21+0xa0] ;  /* 0x0000a000150c7984 */ /* 0x000e620000000c00 */
[-C--:B------:R-:W-:Y:S01]  /*07b0*/  FFMA R37, R24, R11.reuse, R37 ;  /* 0x0000000b18257223 */ /* 0x080fe20000000025 */
[----:B------:R-:W-:-:S02]  /*07c0*/  FFMA R25, R25, R11, R10 ;  /* 0x0000000b19197223 */ /* 0x000fc4000000000a */
[----:B------:R-:W2:Y:S01]  /*07d0*/  LDS.64 R10, [R7+0x480] ;  /* 0x00048000070a7984 */ /* 0x000ea20000000a00 */
[C---:B0-----:R-:W-:Y:S01]  /*07e0*/  FFMA R35, R16.reuse, R8, R35 ;  /* 0x0000000810237223 */ /* 0x041fe20000000023 */
[-C--:B------:R-:W-:Y:S01]  /*07f0*/  FFMA R16, R16, R9.reuse, R20 ;  /* 0x0000000910107223 */ /* 0x080fe20000000014 */
[----:B-1----:R-:W-:Y:S01]  /*0800*/  FFMA R20, R8, R12, R37 ;  /* 0x0000000c08147223 */ /* 0x002fe20000000025 */
[----:B------:R-:W-:Y:S02]  /*0810*/  FFMA R12, R12, R9, R25 ;  /* 0x000000090c0c7223 */ /* 0x000fe40000000019 */
        /* <DEDUP_REMOVED lines=106> */
[----:B------:R-:W-:Y:S01]  /*0ec0*/  IADD3 R2, P0, PT, R2, 0x80, RZ ;  /* 0x0000008002027810 */ /* 0x000fe20007f1e0ff */
[C---:B0-----:R-:W-:Y:S01]  /*0ed0*/  FFMA R35, R8.reuse, R12, R35 ;  /* 0x0000000c08237223 */ /* 0x041fe20000000023 */
[-C--:B------:R-:W-:Y:S01]  /*0ee0*/  FFMA R8, R8, R13.reuse, R20 ;  /* 0x0000000d08087223 */ /* 0x080fe20000000014 */
[----:B-1----:R-:W-:Y:S01]  /*0ef0*/  FFMA R37, R12, R16, R37 ;  /* 0x000000100c257223 */ /* 0x002fe20000000025 */
[----:B------:R-:W-:Y:S02]  /*0f00*/  FFMA R16, R16, R13, R25 ;  /* 0x0000000d10107223 */ /* 0x000fe40000000019 */
[----:B------:R-:W0:Y:S04]  /*0f10*/  LDS.64 R12, [R7+0xf00] ;  /* 0x000f0000070c7984 */ /* 0x000e280000000a00 */
[----:B------:R-:W1:Y:S01]  /*0f20*/  LDS.64 R24, [R7+0xf80] ;  /* 0x000f800007187984 */ /* 0x000e620000000a00 */
[----:B------:R-:W-:Y:S01]  /*0f30*/  IADD3.X R5, PT, PT, RZ, R5, RZ, P0, !PT ;  /* 0x00000005ff057210 */ /* 0x000fe200007fe4ff */
[----:B------:R-:W-:Y:S01]  /*0f40*/  BAR.SYNC.DEFER_BLOCKING 0x0 ;  /* 0x0000000000007b1d */ /* 0x000fe20000010000 */
[----:B------:R-:W-:-:S04]  /*0f50*/  ISETP.GE.U32.AND P0, PT, R2, R30, PT ;  /* 0x0000001e0200720c */ /* 0x000fc80003f06070 */
[----:B------:R-:W-:Y:S01]  /*0f60*/  ISETP.GE.U32.AND.EX P0, PT, R5, R31, PT, P0 ;  /* 0x0000001f0500720c */ /* 0x000fe20003f06100 */
[C---:B--2---:R-:W-:Y:S01]  /*0f70*/  FFMA R35, R14.reuse, R9, R35 ;  /* 0x000000090e237223 */ /* 0x044fe20000000023 */
[----:B------:R-:W-:Y:S01]  /*0f80*/  FFMA R9, R9, R15, R8 ;  /* 0x0000000f09097223 */ /* 0x000fe20000000008 */
[-C--:B------:R-:W-:Y:S01]  /*0f90*/  FFMA R37, R14, R17.reuse, R37 ;  /* 0x000000110e257223 */ /* 0x080fe20000000025 */
[----:B------:R-:W-:Y:S01]  /*0fa0*/  FFMA R16, R15, R17, R16 ;  /* 0x000000110f107223 */ /* 0x000fe20000000010 */
[----:B------:R-:W-:-:S05]  /*0fb0*/  SHF.L.U32 R20, R4, 0x5, RZ ;  /* 0x0000000504147819 */ /* 0x000fca00000006ff */
[----:B------:R-:W-:-:S04]  /*0fc0*/  IMAD.WIDE R22, R20, 0x4, R22 ;  /* 0x0000000414167825 */ /* 0x000fc800078e0216 */
[----:B0-----:R-:W-:Y:S01]  /*0fd0*/  FFMA R35, R12, R10, R35 ;  /* 0x0000000a0c237223 */ /* 0x001fe20000000023 */
[----:B------:R-:W-:Y:S01]  /*0fe0*/  FFMA R10, R10, R13, R9 ;  /* 0x0000000d0a0a7223 */ /* 0x000fe20000000009 */
[-C--:B------:R-:W-:Y:S01]  /*0ff0*/  FFMA R12, R12, R18.reuse, R37 ;  /* 0x000000120c0c7223 */ /* 0x080fe20000000025 */
[----:B------:R-:W-:Y:S01]  /*1000*/  FFMA R18, R13, R18, R16 ;  /* 0x000000120d127223 */ /* 0x000fe20000000010 */
[C---:B-1----:R-:W-:Y:S01]  /*1010*/  FFMA R35, R24.reuse, R11, R35 ;  /* 0x0000000b18237223 */ /* 0x042fe20000000023 */
[----:B------:R-:W-:Y:S01]  /*1020*/  FFMA R16, R11, R25, R10 ;  /* 0x000000190b107223 */ /* 0x000fe2000000000a */
[-C--:B------:R-:W-:Y:S01]  /*1030*/  FFMA R17, R24, R19.reuse, R12 ;  /* 0x0000001318117223 */ /* 0x080fe2000000000c */
[----:B------:R-:W-:Y:S01]  /*1040*/  FFMA R25, R25, R19, R18 ;  /* 0x0000001319197223 */ /* 0x000fe20000000012 */
[----:B------:R-:W-:Y:S06]  /*1050*/  @!P0 BRA `(.L_x_1) ;  /* 0xfffffff000a88947 */ /* 0x000fec000383ffff */
.L_x_0:
[----:B------:R-:W-:Y:S04]  /*1060*/  STG.E desc[UR6][R28.64], R35 ;  /* 0x000000231c007986 */ /* 0x000fe8000c101906 */
[----:B------:R-:W-:Y:S04]  /*1070*/  STG.E desc[UR6][R28.64+0x4], R16 ;  /* 0x000004101c007986 */ /* 0x000fe8000c101906 */
[----:B------:R-:W-:Y:S04]  /*1080*/  STG.E desc[UR6][R26.64], R17 ;  /* 0x000000111a007986 */ /* 0x000fe8000c101906 */
[----:B------:R-:W-:Y:S01]  /*1090*/  STG.E desc[UR6][R26.64+0x4], R25 ;  /* 0x000004191a007986 */ /* 0x000fe2000c101906 */
[----:B------:R-:W-:Y:S05]  /*10a0*/  EXIT ;  /* 0x000000000000794d */ /* 0x000fea0003800000 */
.L_x_2:
[----:B------:R-:W-:-:S00]  /*10b0*/  BRA `(.L_x_2) ;  /* 0xfffffffc00fc7947 */ /* 0x000fc0000383ffff */
[----:B------:R-:W-:-:S00]  /*10c0*/  NOP ;  /* 0x0000000000007918 */ /* 0x000fc00000000000 */
        /* <DEDUP_REMOVED lines=11> */
.L_x_3:


//--------------------- .nv.shared._Z5sgemmILi16ELi2EEviiiPfiS0_iS0_i --------------------------
	.section	.nv.shared._Z5sgemmILi16ELi2EEviiiPfiS0_iS0_i,"aw",@nobits
	.sectionflags	@""
	.align	4
.nv.shared._Z5sgemmILi16ELi2EEviiiPfiS0_iS0_i:
	.zero		9216


//--------------------- .nv.shared.reserved.0     --------------------------
	.section	.nv.shared.reserved.0,"aw",@nobits
	.weak		__nv_reservedSMEM_offset_0_alias
	.size		__nv_reservedSMEM_offset_0_alias, 0, 64
	.other		__nv_reservedSMEM_offset_0_alias,@"STO_CUDA_RESERVED_SHARED STV_DEFAULT"
__nv_reservedSMEM_offset_0_alias:
	.zero		0
	.zero		64


//--------------------- .nv.constant0._Z5sgemmILi16ELi2EEviiiPfiS0_iS0_i --------------------------
	.section	.nv.constant0._Z5sgemmILi16ELi2EEviiiPfiS0_iS0_i,"a",@progbits
	.sectionflags	@""
	.align	4
.nv.constant0._Z5sgemmILi16ELi2EEviiiPfiS0_iS0_i:
	.zero		956


//--------------------- SYMBOLS --------------------------

	.type		.nv.reservedSmem.offset0,@object
	.size		.nv.reservedSmem.offset0,0x4
	.type		.nv.reservedSmem.cap,@object
	.size		.nv.reservedSmem.cap,0x4
